//
// Generated by NVIDIA NVVM Compiler
//
// Compiler Build ID: CL-36424714
// Cuda compilation tools, release 13.0, V13.0.88
// Based on NVVM 20.0.0
//

.version 9.0
.target sm_100
.address_size 64

	// .globl	_Z12setup_kernelP17curandStateXORWOWiim
.global .align 4 .b8 precalc_xorwow_matrix[102400];
.global .align 4 .b8 precalc_xorwow_offset_matrix[102400];
.global .align 4 .b8 mrg32k3aM1[2304];
.global .align 4 .b8 mrg32k3aM2[2304];
.global .align 4 .b8 mrg32k3aM1SubSeq[2016];
.global .align 4 .b8 mrg32k3aM2SubSeq[2016];
.global .align 4 .b8 mrg32k3aM1Seq[2304];
.global .align 4 .b8 mrg32k3aM2Seq[2304];
.const .align 8 .b8 __cr_lgamma_table[72];

.visible .entry _Z12setup_kernelP17curandStateXORWOWiim(
	.param .u64 .ptr .align 1 _Z12setup_kernelP17curandStateXORWOWiim_param_0,
	.param .u32 _Z12setup_kernelP17curandStateXORWOWiim_param_1,
	.param .u32 _Z12setup_kernelP17curandStateXORWOWiim_param_2,
	.param .u64 _Z12setup_kernelP17curandStateXORWOWiim_param_3
)
{
	.reg .pred 	%p<4>;
	.reg .b32 	%r<26>;
	.reg .b64 	%rd<9>;

	ld.param.u64 	%rd1, [_Z12setup_kernelP17curandStateXORWOWiim_param_0];
	ld.param.u32 	%r4, [_Z12setup_kernelP17curandStateXORWOWiim_param_1];
	ld.param.u32 	%r3, [_Z12setup_kernelP17curandStateXORWOWiim_param_2];
	ld.param.u64 	%rd2, [_Z12setup_kernelP17curandStateXORWOWiim_param_3];
	mov.u32 	%r5, %ctaid.x;
	mov.u32 	%r6, %ntid.x;
	mov.u32 	%r7, %tid.x;
	mad.lo.s32 	%r1, %r5, %r6, %r7;
	mov.u32 	%r8, %ctaid.y;
	mov.u32 	%r9, %ntid.y;
	mov.u32 	%r10, %tid.y;
	mad.lo.s32 	%r2, %r8, %r9, %r10;
	setp.ge.s32 	%p1, %r2, %r4;
	setp.ge.s32 	%p2, %r1, %r3;
	or.pred  	%p3, %p1, %p2;
	@%p3 bra 	$L__BB0_2;
	cvta.to.global.u64 	%rd3, %rd1;
	mad.lo.s32 	%r11, %r3, %r2, %r1;
	cvt.s64.s32 	%rd4, %r11;
	add.s64 	%rd5, %rd2, %rd4;
	mul.wide.s32 	%rd6, %r11, 48;
	add.s64 	%rd7, %rd3, %rd6;
	cvt.u32.u64 	%r12, %rd5;
	xor.b32  	%r13, %r12, -1429050551;
	mul.lo.s32 	%r14, %r13, 1099087573;
	{ .reg .b32 tmp; mov.b64 {tmp, %r15}, %rd5; }
	xor.b32  	%r16, %r15, -136515619;
	mul.lo.s32 	%r17, %r16, -1703105765;
	add.s32 	%r18, %r14, %r17;
	add.s32 	%r19, %r18, 6615241;
	add.s32 	%r20, %r14, 123456789;
	st.global.v2.u32 	[%rd7], {%r19, %r20};
	xor.b32  	%r21, %r14, 362436069;
	add.s32 	%r22, %r17, 521288629;
	st.global.v2.u32 	[%rd7+8], {%r21, %r22};
	xor.b32  	%r23, %r17, 88675123;
	add.s32 	%r24, %r14, 5783321;
	st.global.v2.u32 	[%rd7+16], {%r23, %r24};
	mov.b32 	%r25, 0;
	st.global.v2.u32 	[%rd7+24], {%r25, %r25};
	st.global.u32 	[%rd7+32], %r25;
	mov.b64 	%rd8, 0;
	st.global.u64 	[%rd7+40], %rd8;
$L__BB0_2:
	ret;

}
	// .globl	_Z23simular_iteracao_kernelPKiPiP17curandStateXORWOWiiS1_S1_
.visible .entry _Z23simular_iteracao_kernelPKiPiP17curandStateXORWOWiiS1_S1_(
	.param .u64 .ptr .align 1 _Z23simular_iteracao_kernelPKiPiP17curandStateXORWOWiiS1_S1__param_0,
	.param .u64 .ptr .align 1 _Z23simular_iteracao_kernelPKiPiP17curandStateXORWOWiiS1_S1__param_1,
	.param .u64 .ptr .align 1 _Z23simular_iteracao_kernelPKiPiP17curandStateXORWOWiiS1_S1__param_2,
	.param .u32 _Z23simular_iteracao_kernelPKiPiP17curandStateXORWOWiiS1_S1__param_3,
	.param .u32 _Z23simular_iteracao_kernelPKiPiP17curandStateXORWOWiiS1_S1__param_4,
	.param .u64 .ptr .align 1 _Z23simular_iteracao_kernelPKiPiP17curandStateXORWOWiiS1_S1__param_5,
	.param .u64 .ptr .align 1 _Z23simular_iteracao_kernelPKiPiP17curandStateXORWOWiiS1_S1__param_6
)
{
	.reg .pred 	%p<19>;
	.reg .b32 	%r<56>;
	.reg .b64 	%rd<20>;

	ld.param.u64 	%rd8, [_Z23simular_iteracao_kernelPKiPiP17curandStateXORWOWiiS1_S1__param_0];
	ld.param.u64 	%rd4, [_Z23simular_iteracao_kernelPKiPiP17curandStateXORWOWiiS1_S1__param_1];
	ld.param.u64 	%rd5, [_Z23simular_iteracao_kernelPKiPiP17curandStateXORWOWiiS1_S1__param_2];
	ld.param.u32 	%r9, [_Z23simular_iteracao_kernelPKiPiP17curandStateXORWOWiiS1_S1__param_3];
	ld.param.u32 	%r10, [_Z23simular_iteracao_kernelPKiPiP17curandStateXORWOWiiS1_S1__param_4];
	ld.param.u64 	%rd6, [_Z23simular_iteracao_kernelPKiPiP17curandStateXORWOWiiS1_S1__param_5];
	ld.param.u64 	%rd7, [_Z23simular_iteracao_kernelPKiPiP17curandStateXORWOWiiS1_S1__param_6];
	cvta.to.global.u64 	%rd1, %rd8;
	mov.u32 	%r11, %ctaid.x;
	mov.u32 	%r12, %ntid.x;
	mov.u32 	%r13, %tid.x;
	mad.lo.s32 	%r1, %r11, %r12, %r13;
	mov.u32 	%r14, %ctaid.y;
	mov.u32 	%r15, %ntid.y;
	mov.u32 	%r16, %tid.y;
	mad.lo.s32 	%r2, %r14, %r15, %r16;
	setp.ge.s32 	%p1, %r2, %r9;
	setp.ge.s32 	%p2, %r1, %r10;
	or.pred  	%p3, %p1, %p2;
	@%p3 bra 	$L__BB1_25;
	cvta.to.global.u64 	%rd9, %rd4;
	mul.lo.s32 	%r3, %r10, %r2;
	add.s32 	%r4, %r3, %r1;
	mul.wide.s32 	%rd10, %r4, 4;
	add.s64 	%rd2, %rd1, %rd10;
	ld.global.u32 	%r55, [%rd2];
	add.s64 	%rd3, %rd9, %rd10;
	st.global.u32 	[%rd3], %r55;
	setp.eq.s32 	%p4, %r55, -2;
	@%p4 bra 	$L__BB1_21;
	setp.eq.s32 	%p5, %r55, -1;
	@%p5 bra 	$L__BB1_16;
	setp.ne.s32 	%p6, %r55, 1;
	@%p6 bra 	$L__BB1_22;
	setp.eq.s32 	%p7, %r2, 0;
	@%p7 bra 	$L__BB1_7;
	sub.s32 	%r17, %r3, %r10;
	add.s32 	%r18, %r17, %r1;
	mul.wide.s32 	%rd11, %r18, 4;
	add.s64 	%rd12, %rd1, %rd11;
	ld.global.u32 	%r19, [%rd12];
	setp.lt.u32 	%p8, %r19, -2;
	@%p8 bra 	$L__BB1_7;
	mov.b32 	%r55, -1;
	st.global.u32 	[%rd3], %r55;
	bra.uni 	$L__BB1_22;
$L__BB1_7:
	add.s32 	%r21, %r9, -1;
	setp.ge.u32 	%p9, %r2, %r21;
	@%p9 bra 	$L__BB1_10;
	mul.wide.s32 	%rd13, %r10, 4;
	add.s64 	%rd14, %rd2, %rd13;
	ld.global.u32 	%r22, [%rd14];
	setp.lt.u32 	%p10, %r22, -2;
	@%p10 bra 	$L__BB1_10;
	mov.b32 	%r55, -1;
	st.global.u32 	[%rd3], %r55;
	bra.uni 	$L__BB1_22;
$L__BB1_10:
	setp.lt.s32 	%p11, %r1, 1;
	@%p11 bra 	$L__BB1_13;
	ld.global.u32 	%r23, [%rd2+-4];
	setp.lt.u32 	%p12, %r23, -2;
	@%p12 bra 	$L__BB1_13;
	mov.b32 	%r55, -1;
	st.global.u32 	[%rd3], %r55;
	bra.uni 	$L__BB1_22;
$L__BB1_13:
	add.s32 	%r25, %r10, -1;
	setp.ge.s32 	%p13, %r1, %r25;
	mov.b32 	%r55, 1;
	@%p13 bra 	$L__BB1_22;
	ld.global.u32 	%r27, [%rd2+4];
	setp.lt.u32 	%p14, %r27, -2;
	@%p14 bra 	$L__BB1_22;
	mov.b32 	%r55, -1;
	st.global.u32 	[%rd3], %r55;
	bra.uni 	$L__BB1_22;
$L__BB1_16:
	cvta.to.global.u64 	%rd15, %rd5;
	mul.wide.s32 	%rd16, %r4, 48;
	add.s64 	%rd17, %rd15, %rd16;
	ld.global.v2.u32 	{%r31, %r32}, [%rd17];
	shr.u32 	%r33, %r32, 2;
	xor.b32  	%r34, %r33, %r32;
	ld.global.v2.u32 	{%r35, %r36}, [%rd17+8];
	ld.global.v2.u32 	{%r37, %r38}, [%rd17+16];
	st.global.v2.u32 	[%rd17+8], {%r36, %r37};
	shl.b32 	%r39, %r38, 4;
	shl.b32 	%r40, %r34, 1;
	xor.b32  	%r41, %r40, %r39;
	xor.b32  	%r42, %r41, %r34;
	xor.b32  	%r43, %r42, %r38;
	st.global.v2.u32 	[%rd17+16], {%r38, %r43};
	add.s32 	%r44, %r31, 362437;
	st.global.v2.u32 	[%rd17], {%r44, %r35};
	add.s32 	%r45, %r43, %r44;
	mul.hi.u32 	%r46, %r45, -776530087;
	shr.u32 	%r47, %r46, 13;
	mul.lo.s32 	%r48, %r47, 10000;
	sub.s32 	%r6, %r45, %r48;
	setp.gt.u32 	%p15, %r6, 999;
	@%p15 bra 	$L__BB1_18;
	mov.b32 	%r55, 1;
	st.global.u32 	[%rd3], %r55;
	bra.uni 	$L__BB1_22;
$L__BB1_18:
	setp.gt.u32 	%p16, %r6, 3999;
	@%p16 bra 	$L__BB1_20;
	mov.b32 	%r55, -1;
	st.global.u32 	[%rd3], %r55;
	bra.uni 	$L__BB1_22;
$L__BB1_20:
	mov.b32 	%r49, -2;
	st.global.u32 	[%rd3], %r49;
	cvta.to.global.u64 	%rd18, %rd6;
	atom.global.add.u32 	%r50, [%rd18], 1;
	ld.global.u32 	%r55, [%rd3];
	bra.uni 	$L__BB1_22;
$L__BB1_21:
	mov.b32 	%r55, 0;
	st.global.u32 	[%rd3], %r55;
$L__BB1_22:
	setp.eq.s32 	%p17, %r55, 1;
	@%p17 bra 	$L__BB1_24;
	setp.ne.s32 	%p18, %r55, -1;
	@%p18 bra 	$L__BB1_25;
$L__BB1_24:
	cvta.to.global.u64 	%rd19, %rd7;
	atom.global.add.u32 	%r54, [%rd19], 1;
$L__BB1_25:
	ret;

}


// ===== COMPILED SASS (sm_100) =====

	.target	sm_100

	.elftype	@"ET_EXEC"


//--------------------- .note.nv.tkinfo           --------------------------
	.section	.note.nv.tkinfo,"",@"SHT_NOTE"
	.sectionflags	@"SHF_NOTE_NV_TKINFO"
	.tkinfo
        /*0018*/ 	.word	0x00000002
        /*0030*/ 	.string	""
        /*0030*/ 	.string	"ptxas"
        /*0030*/ 	.string	"Cuda compilation tools, release 13.0, V13.0.88"
        /*0030*/ 	.string	"Build cuda_13.0.r13.0/compiler.36424714_0"
        /*0030*/ 	.string	"-arch sm_100 -m 64 "



//--------------------- .note.nv.cuinfo           --------------------------
	.section	.note.nv.cuinfo,"",@"SHT_NOTE"
	.sectionflags	@"SHF_NOTE_NV_CUINFO"
        /*0018*/ 	.short	0x0002
        /*001a*/ 	.short	0x0064
        /*001c*/ 	.short	0x0082
	.zero		2


//--------------------- .nv.info                  --------------------------
	.section	.nv.info,"",@"SHT_CUDA_INFO"
	.align	4


	//----- nvinfo : EIATTR_REGCOUNT
	.align		4
        /*0000*/ 	.byte	0x04, 0x2f
        /*0002*/ 	.short	(.L_10 - .L_9)
	.align		4
.L_9:
        /*0004*/ 	.word	index@(_Z12setup_kernelP17curandStateXORWOWiim)
        /*0008*/ 	.word	0x0000000e


	//----- nvinfo : EIATTR_FRAME_SIZE
	.align		4
.L_10:
        /*000c*/ 	.byte	0x04, 0x11
        /*000e*/ 	.short	(.L_12 - .L_11)
	.align		4
.L_11:
        /*0010*/ 	.word	index@(_Z12setup_kernelP17curandStateXORWOWiim)
        /*0014*/ 	.word	0x00000000


	//----- nvinfo : EIATTR_REGCOUNT
	.align		4
.L_12:
        /*0018*/ 	.byte	0x04, 0x2f
        /*001a*/ 	.short	(.L_14 - .L_13)
	.align		4
.L_13:
        /*001c*/ 	.word	index@(_Z23simular_iteracao_kernelPKiPiP17curandStateXORWOWiiS1_S1_)
        /*0020*/ 	.word	0x00000014


	//----- nvinfo : EIATTR_FRAME_SIZE
	.align		4
.L_14:
        /*0024*/ 	.byte	0x04, 0x11
        /*0026*/ 	.short	(.L_16 - .L_15)
	.align		4
.L_15:
        /*0028*/ 	.word	index@(_Z23simular_iteracao_kernelPKiPiP17curandStateXORWOWiiS1_S1_)
        /*002c*/ 	.word	0x00000000


	//----- nvinfo : EIATTR_MIN_STACK_SIZE
	.align		4
.L_16:
        /*0030*/ 	.byte	0x04, 0x12
        /*0032*/ 	.short	(.L_18 - .L_17)
	.align		4
.L_17:
        /*0034*/ 	.word	index@(_Z23simular_iteracao_kernelPKiPiP17curandStateXORWOWiiS1_S1_)
        /*0038*/ 	.word	0x00000000


	//----- nvinfo : EIATTR_MIN_STACK_SIZE
	.align		4
.L_18:
        /*003c*/ 	.byte	0x04, 0x12
        /*003e*/ 	.short	(.L_20 - .L_19)
	.align		4
.L_19:
        /*0040*/ 	.word	index@(_Z12setup_kernelP17curandStateXORWOWiim)
        /*0044*/ 	.word	0x00000000
.L_20:


//--------------------- .nv.compat                --------------------------
	.section	.nv.compat,"",@"SHT_CUDA_COMPAT_INFO"
	.align	4
        /*0000*/ 	.byte	0x02, 0x09, 0x00, 0x00, 0x02, 0x02, 0x01, 0x00, 0x02, 0x05, 0x05, 0x00, 0x03, 0x07, 0x01, 0x01
        /*0010*/ 	.byte	0x02, 0x03, 0x00, 0x00, 0x02, 0x06, 0x01, 0x00, 0x04, 0x0b, 0x08, 0x00, 0x09, 0x00, 0x00, 0x00
        /*0020*/ 	.byte	0x00, 0x00, 0x00, 0x00


//--------------------- .nv.info._Z23simular_iteracao_kernelPKiPiP17curandStateXORWOWiiS1_S1_ --------------------------
	.section	.nv.info._Z23simular_iteracao_kernelPKiPiP17curandStateXORWOWiiS1_S1_,"",@"SHT_CUDA_INFO"
	.sectionflags	@""
	.align	4


	//----- nvinfo : EIATTR_CUDA_API_VERSION
	.align		4
        /*0000*/ 	.byte	0x04, 0x37
        /*0002*/ 	.short	(.L_22 - .L_21)
.L_21:
        /*0004*/ 	.word	0x00000082


	//----- nvinfo : EIATTR_KPARAM_INFO
	.align		4
.L_22:
        /*0008*/ 	.byte	0x04, 0x17
        /*000a*/ 	.short	(.L_24 - .L_23)
.L_23:
        /*000c*/ 	.word	0x00000000
        /*0010*/ 	.short	0x0006
        /*0012*/ 	.short	0x0028
        /*0014*/ 	.byte	0x00, 0xf5, 0x21, 0x00


	//----- nvinfo : EIATTR_KPARAM_INFO
	.align		4
.L_24:
        /*0018*/ 	.byte	0x04, 0x17
        /*001a*/ 	.short	(.L_26 - .L_25)
.L_25:
        /*001c*/ 	.word	0x00000000
        /*0020*/ 	.short	0x0005
        /*0022*/ 	.short	0x0020
        /*0024*/ 	.byte	0x00, 0xf5, 0x21, 0x00


	//----- nvinfo : EIATTR_KPARAM_INFO
	.align		4
.L_26:
        /*0028*/ 	.byte	0x04, 0x17
        /*002a*/ 	.short	(.L_28 - .L_27)
.L_27:
        /*002c*/ 	.word	0x00000000
        /*0030*/ 	.short	0x0004
        /*0032*/ 	.short	0x001c
        /*0034*/ 	.byte	0x00, 0xf0, 0x11, 0x00


	//----- nvinfo : EIATTR_KPARAM_INFO
	.align		4
.L_28:
        /*0038*/ 	.byte	0x04, 0x17
        /*003a*/ 	.short	(.L_30 - .L_29)
.L_29:
        /*003c*/ 	.word	0x00000000
        /*0040*/ 	.short	0x0003
        /*0042*/ 	.short	0x0018
        /*0044*/ 	.byte	0x00, 0xf0, 0x11, 0x00


	//----- nvinfo : EIATTR_KPARAM_INFO
	.align		4
.L_30:
        /*0048*/ 	.byte	0x04, 0x17
        /*004a*/ 	.short	(.L_32 - .L_31)
.L_31:
        /*004c*/ 	.word	0x00000000
        /*0050*/ 	.short	0x0002
        /*0052*/ 	.short	0x0010
        /*0054*/ 	.byte	0x00, 0xf5, 0x21, 0x00


	//----- nvinfo : EIATTR_KPARAM_INFO
	.align		4
.L_32:
        /*0058*/ 	.byte	0x04, 0x17
        /*005a*/ 	.short	(.L_34 - .L_33)
.L_33:
        /*005c*/ 	.word	0x00000000
        /*0060*/ 	.short	0x0001
        /*0062*/ 	.short	0x0008
        /*0064*/ 	.byte	0x00, 0xf5, 0x21, 0x00


	//----- nvinfo : EIATTR_KPARAM_INFO
	.align		4
.L_34:
        /*0068*/ 	.byte	0x04, 0x17
        /*006a*/ 	.short	(.L_36 - .L_35)
.L_35:
        /*006c*/ 	.word	0x00000000
        /*0070*/ 	.short	0x0000
        /*0072*/ 	.short	0x0000
        /*0074*/ 	.byte	0x00, 0xf5, 0x21, 0x00


	//----- nvinfo : EIATTR_SPARSE_MMA_MASK
	.align		4
.L_36:
        /*0078*/ 	.byte	0x03, 0x50
        /*007a*/ 	.short	0x0000


	//----- nvinfo : EIATTR_MAXREG_COUNT
	.align		4
        /*007c*/ 	.byte	0x03, 0x1b
        /*007e*/ 	.short	0x00ff


	//----- nvinfo : EIATTR_MERCURY_ISA_VERSION
	.align		4
        /*0080*/ 	.byte	0x03, 0x5f
        /*0082*/ 	.short	0x0101


	//----- nvinfo : EIATTR_INT_WARP_WIDE_INSTR_OFFSETS
	.align		4
        /*0084*/ 	.byte	0x04, 0x31
        /*0086*/ 	.short	(.L_38 - .L_37)


	//   ....[0]....
.L_37:
        /*0088*/ 	.word	0x00000710


	//   ....[1]....
        /*008c*/ 	.word	0x00000860


	//----- nvinfo : EIATTR_VRC_CTA_INIT_COUNT
	.align		4
.L_38:
        /*0090*/ 	.byte	0x02, 0x4a
	.zero		1
	.zero		1


	//----- nvinfo : EIATTR_EXIT_INSTR_OFFSETS
	.align		4
        /*0094*/ 	.byte	0x04, 0x1c
        /*0096*/ 	.short	(.L_40 - .L_39)


	//   ....[0]....
.L_39:
        /*0098*/ 	.word	0x000000c0


	//   ....[1]....
        /*009c*/ 	.word	0x00000820


	//   ....[2]....
        /*00a0*/ 	.word	0x000008b0


	//----- nvinfo : EIATTR_CRS_STACK_SIZE
	.align		4
.L_40:
        /*00a4*/ 	.byte	0x04, 0x1e
        /*00a6*/ 	.short	(.L_42 - .L_41)
.L_41:
        /*00a8*/ 	.word	0x00000000


	//----- nvinfo : EIATTR_CBANK_PARAM_SIZE
	.align		4
.L_42:
        /*00ac*/ 	.byte	0x03, 0x19
        /*00ae*/ 	.short	0x0030


	//----- nvinfo : EIATTR_PARAM_CBANK
	.align		4
        /*00b0*/ 	.byte	0x04, 0x0a
        /*00b2*/ 	.short	(.L_44 - .L_43)
	.align		4
.L_43:
        /*00b4*/ 	.word	index@(.nv.constant0._Z23simular_iteracao_kernelPKiPiP17curandStateXORWOWiiS1_S1_)
        /*00b8*/ 	.short	0x0380
        /*00ba*/ 	.short	0x0030


	//----- nvinfo : EIATTR_SW_WAR
	.align		4
.L_44:
        /*00bc*/ 	.byte	0x04, 0x36
        /*00be*/ 	.short	(.L_46 - .L_45)
.L_45:
        /*00c0*/ 	.word	0x00000008
.L_46:


//--------------------- .nv.info._Z12setup_kernelP17curandStateXORWOWiim --------------------------
	.section	.nv.info._Z12setup_kernelP17curandStateXORWOWiim,"",@"SHT_CUDA_INFO"
	.sectionflags	@""
	.align	4


	//----- nvinfo : EIATTR_CUDA_API_VERSION
	.align		4
        /*0000*/ 	.byte	0x04, 0x37
        /*0002*/ 	.short	(.L_48 - .L_47)
.L_47:
        /*0004*/ 	.word	0x00000082


	//----- nvinfo : EIATTR_KPARAM_INFO
	.align		4
.L_48:
        /*0008*/ 	.byte	0x04, 0x17
        /*000a*/ 	.short	(.L_50 - .L_49)
.L_49:
        /*000c*/ 	.word	0x00000000
        /*0010*/ 	.short	0x0003
        /*0012*/ 	.short	0x0010
        /*0014*/ 	.byte	0x00, 0xf0, 0x21, 0x00


	//----- nvinfo : EIATTR_KPARAM_INFO
	.align		4
.L_50:
        /*0018*/ 	.byte	0x04, 0x17
        /*001a*/ 	.short	(.L_52 - .L_51)
.L_51:
        /*001c*/ 	.word	0x00000000
        /*0020*/ 	.short	0x0002
        /*0022*/ 	.short	0x000c
        /*0024*/ 	.byte	0x00, 0xf0, 0x11, 0x00


	//----- nvinfo : EIATTR_KPARAM_INFO
	.align		4
.L_52:
        /*0028*/ 	.byte	0x04, 0x17
        /*002a*/ 	.short	(.L_54 - .L_53)
.L_53:
        /*002c*/ 	.word	0x00000000
        /*0030*/ 	.short	0x0001
        /*0032*/ 	.short	0x0008
        /*0034*/ 	.byte	0x00, 0xf0, 0x11, 0x00


	//----- nvinfo : EIATTR_KPARAM_INFO
	.align		4
.L_54:
        /*0038*/ 	.byte	0x04, 0x17
        /*003a*/ 	.short	(.L_56 - .L_55)
.L_55:
        /*003c*/ 	.word	0x00000000
        /*0040*/ 	.short	0x0000
        /*0042*/ 	.short	0x0000
        /*0044*/ 	.byte	0x00, 0xf5, 0x21, 0x00


	//----- nvinfo : EIATTR_SPARSE_MMA_MASK
	.align		4
.L_56:
        /*0048*/ 	.byte	0x03, 0x50
        /*004a*/ 	.short	0x0000


	//----- nvinfo : EIATTR_MAXREG_COUNT
	.align		4
        /*004c*/ 	.byte	0x03, 0x1b
        /*004e*/ 	.short	0x00ff


	//----- nvinfo : EIATTR_MERCURY_ISA_VERSION
	.align		4
        /*0050*/ 	.byte	0x03, 0x5f
        /*0052*/ 	.short	0x0101


	//----- nvinfo : EIATTR_VRC_CTA_INIT_COUNT
	.align		4
        /*0054*/ 	.byte	0x02, 0x4a
	.zero		1
	.zero		1


	//----- nvinfo : EIATTR_EXIT_INSTR_OFFSETS
	.align		4
        /*0058*/ 	.byte	0x04, 0x1c
        /*005a*/ 	.short	(.L_58 - .L_57)


	//   ....[0]....
.L_57:
        /*005c*/ 	.word	0x000000c0


	//   ....[1]....
        /*0060*/ 	.word	0x00000240


	//----- nvinfo : EIATTR_CBANK_PARAM_SIZE
	.align		4
.L_58:
        /*0064*/ 	.byte	0x03, 0x19
        /*0066*/ 	.short	0x0018


	//----- nvinfo : EIATTR_PARAM_CBANK
	.align		4
        /*0068*/ 	.byte	0x04, 0x0a
        /*006a*/ 	.short	(.L_60 - .L_59)
	.align		4
.L_59:
        /*006c*/ 	.word	index@(.nv.constant0._Z12setup_kernelP17curandStateXORWOWiim)
        /*0070*/ 	.short	0x0380
        /*0072*/ 	.short	0x0018


	//----- nvinfo : EIATTR_SW_WAR
	.align		4
.L_60:
        /*0074*/ 	.byte	0x04, 0x36
        /*0076*/ 	.short	(.L_62 - .L_61)
.L_61:
        /*0078*/ 	.word	0x00000008
.L_62:


//--------------------- .nv.callgraph             --------------------------
	.section	.nv.callgraph,"",@"SHT_CUDA_CALLGRAPH"
	.align	4
	.sectionentsize	8
	.align		4
        /*0000*/ 	.word	0x00000000
	.align		4
        /*0004*/ 	.word	0xffffffff
	.align		4
        /*0008*/ 	.word	0x00000000
	.align		4
        /*000c*/ 	.word	0xfffffffe
	.align		4
        /*0010*/ 	.word	0x00000000
	.align		4
        /*0014*/ 	.word	0xfffffffd
	.align		4
        /*0018*/ 	.word	0x00000000
	.align		4
        /*001c*/ 	.word	0xfffffffc


//--------------------- .nv.constant4             --------------------------
	.section	.nv.constant4,"a",@progbits
	.align	8
	.align		8
.nv.constant4:
        /*0000*/ 	.dword	precalc_xorwow_matrix
	.align		8
        /*0008*/ 	.dword	precalc_xorwow_offset_matrix
	.align		8
        /*0010*/ 	.dword	mrg32k3aM1
	.align		8
        /*0018*/ 	.dword	mrg32k3aM2
	.align		8
        /*0020*/ 	.dword	mrg32k3aM1SubSeq
	.align		8
        /*0028*/ 	.dword	mrg32k3aM2SubSeq
	.align		8
        /*0030*/ 	.dword	mrg32k3aM1Seq
	.align		8
        /*0038*/ 	.dword	mrg32k3aM2Seq


//--------------------- .nv.constant3             --------------------------
	.section	.nv.constant3,"a",@progbits
	.align	8
.nv.constant3:
	.type		__cr_lgamma_table,@object
	.size		__cr_lgamma_table,(.L_8 - __cr_lgamma_table)
__cr_lgamma_table:
        /*0000*/ 	.byte	0x00, 0x00, 0x00, 0x00, 0x00, 0x00, 0x00, 0x00, 0x00, 0x00, 0x00, 0x00, 0x00, 0x00, 0x00, 0x00
        /*0010*/ 	.byte	0xef, 0x39, 0xfa, 0xfe, 0x42, 0x2e, 0xe6, 0x3f, 0x02, 0x20, 0x2a, 0xfa, 0x0b, 0xab, 0xfc, 0x3f
        /*0020*/ 	.byte	0xf9, 0x2c, 0x92, 0x7c, 0xa7, 0x6c, 0x09, 0x40, 0xc9, 0x79, 0x44, 0x3c, 0x64, 0x26, 0x13, 0x40
        /*0030*/ 	.byte	0xca, 0x01, 0xcf, 0x3a, 0x27, 0x51, 0x1a, 0x40, 0x30, 0xcc, 0x2d, 0xf3, 0xe1, 0x0c, 0x21, 0x40
        /*0040*/ 	.byte	0x0d, 0xb7, 0xfc, 0x82, 0x8e, 0x35, 0x25, 0x40
.L_8:


//--------------------- .text._Z23simular_iteracao_kernelPKiPiP17curandStateXORWOWiiS1_S1_ --------------------------
	.section	.text._Z23simular_iteracao_kernelPKiPiP17curandStateXORWOWiiS1_S1_,"ax",@progbits
	.align	128
        .global         _Z23simular_iteracao_kernelPKiPiP17curandStateXORWOWiiS1_S1_
        .type           _Z23simular_iteracao_kernelPKiPiP17curandStateXORWOWiiS1_S1_,@function
        .size           _Z23simular_iteracao_kernelPKiPiP17curandStateXORWOWiiS1_S1_,(.L_x_14 - _Z23simular_iteracao_kernelPKiPiP17curandStateXORWOWiiS1_S1_)
        .other          _Z23simular_iteracao_kernelPKiPiP17curandStateXORWOWiiS1_S1_,@"STO_CUDA_ENTRY STV_DEFAULT"
_Z23simular_iteracao_kernelPKiPiP17curandStateXORWOWiiS1_S1_:
.text._Z23simular_iteracao_kernelPKiPiP17curandStateXORWOWiiS1_S1_:
[----:B------:R-:W-:Y:S01]  /*0000*/  LDC R1, c[0x0][0x37c] ;  /* 0x0000df00ff017b82 */ /* 0x000fe20000000800 */
[----:B------:R-:W0:Y:S07]  /*0010*/  S2R R3, SR_TID.X ;  /* 0x0000000000037919 */ /* 0x000e2e0000002100 */
[----:B------:R-:W0:Y:S01]  /*0020*/  S2UR UR4, SR_CTAID.X ;  /* 0x00000000000479c3 */ /* 0x000e220000002500 */
[----:B------:R-:W1:Y:S07]  /*0030*/  S2R R7, SR_TID.Y ;  /* 0x0000000000077919 */ /* 0x000e6e0000002200 */
[----:B------:R-:W0:Y:S08]  /*0040*/  LDC R0, c[0x0][0x360] ;  /* 0x0000d800ff007b82 */ /* 0x000e300000000800 */
[----:B------:R-:W1:Y:S08]  /*0050*/  S2UR UR5, SR_CTAID.Y ;  /* 0x00000000000579c3 */ /* 0x000e700000002600 */
[----:B------:R-:W1:Y:S08]  /*0060*/  LDC R10, c[0x0][0x364] ;  /* 0x0000d900ff0a7b82 */ /* 0x000e700000000800 */
[----:B------:R-:W2:Y:S01]  /*0070*/  LDC.64 R4, c[0x0][0x398] ;  /* 0x0000e600ff047b82 */ /* 0x000ea20000000a00 */
[----:B0-----:R-:W-:-:S02]  /*0080*/  IMAD R0, R0, UR4, R3 ;  /* 0x0000000400007c24 */ /* 0x001fc4000f8e0203 */
[----:B-1----:R-:W-:-:S03]  /*0090*/  IMAD R10, R10, UR5, R7 ;  /* 0x000000050a0a7c24 */ /* 0x002fc6000f8e0207 */
[----:B--2---:R-:W-:-:S04]  /*00a0*/  ISETP.GE.AND P0, PT, R0, R5, PT ;  /* 0x000000050000720c */ /* 0x004fc80003f06270 */
[----:B------:R-:W-:-:S13]  /*00b0*/  ISETP.GE.OR P0, PT, R10, R4, P0 ;  /* 0x000000040a00720c */ /* 0x000fda0000706670 */
[----:B------:R-:W-:Y:S05]  /*00c0*/  @P0 EXIT ;  /* 0x000000000000094d */ /* 0x000fea0003800000 */
[----:B------:R-:W0:Y:S01]  /*00d0*/  LDC.64 R8, c[0x0][0x380] ;  /* 0x0000e000ff087b82 */ /* 0x000e220000000a00 */
[----:B------:R-:W1:Y:S01]  /*00e0*/  LDCU.64 UR4, c[0x0][0x358] ;  /* 0x00006b00ff0477ac */ /* 0x000e620008000a00 */
[----:B------:R-:W-:-:S06]  /*00f0*/  IMAD R11, R10, R5, R0 ;  /* 0x000000050a0b7224 */ /* 0x000fcc00078e0200 */
[----:B------:R-:W2:Y:S01]  /*0100*/  LDC.64 R2, c[0x0][0x388] ;  /* 0x0000e200ff027b82 */ /* 0x000ea20000000a00 */
[----:B0-----:R-:W-:-:S05]  /*0110*/  IMAD.WIDE R6, R11, 0x4, R8 ;  /* 0x000000040b067825 */ /* 0x001fca00078e0208 */
[----:B-1----:R-:W3:Y:S01]  /*0120*/  LDG.E R13, desc[UR4][R6.64] ;  /* 0x00000004060d7981 */ /* 0x002ee2000c1e1900 */
[----:B------:R-:W-:Y:S01]  /*0130*/  BSSY.RECONVERGENT B0, `(.L_x_0) ;  /* 0x0000069000007945 */ /* 0x000fe20003800200 */
[----:B--2---:R-:W-:-:S05]  /*0140*/  IMAD.WIDE R2, R11, 0x4, R2 ;  /* 0x000000040b027825 */ /* 0x004fca00078e0202 */
[----:B---3--:R0:W-:Y:S01]  /*0150*/  STG.E desc[UR4][R2.64], R13 ;  /* 0x0000000d02007986 */ /* 0x0081e2000c101904 */
[----:B------:R-:W-:-:S13]  /*0160*/  ISETP.NE.AND P0, PT, R13, -0x2, PT ;  /* 0xfffffffe0d00780c */ /* 0x000fda0003f05270 */
[----:B0-----:R-:W-:Y:S05]  /*0170*/  @!P0 BRA `(.L_x_1) ;  /* 0x0000000400888947 */ /* 0x001fea0003800000 */
[----:B------:R-:W-:-:S13]  /*0180*/  ISETP.NE.AND P0, PT, R13, -0x1, PT ;  /* 0xffffffff0d00780c */ /* 0x000fda0003f05270 */
[----:B------:R-:W-:Y:S05]  /*0190*/  @!P0 BRA `(.L_x_2) ;  /* 0x0000000000d08947 */ /* 0x000fea0003800000 */
[----:B------:R-:W-:-:S13]  /*01a0*/  ISETP.NE.AND P0, PT, R13, 0x1, PT ;  /* 0x000000010d00780c */ /* 0x000fda0003f05270 */
[----:B------:R-:W-:Y:S05]  /*01b0*/  @P0 BRA `(.L_x_3) ;  /* 0x0000000400800947 */ /* 0x000fea0003800000 */
[----:B------:R-:W-:Y:S01]  /*01c0*/  ISETP.NE.AND P0, PT, R10, RZ, PT ;  /* 0x000000ff0a00720c */ /* 0x000fe20003f05270 */
[----:B------:R-:W-:-:S12]  /*01d0*/  BSSY.RELIABLE B1, `(.L_x_4) ;  /* 0x000000c000017945 */ /* 0x000fd80003800100 */
[----:B------:R-:W-:Y:S05]  /*01e0*/  @!P0 BRA `(.L_x_5) ;  /* 0x0000000000288947 */ /* 0x000fea0003800000 */
[----:B------:R-:W-:-:S04]  /*01f0*/  IMAD R11, R10, R5, -R5 ;  /* 0x000000050a0b7224 */ /* 0x000fc800078e0a05 */
[----:B------:R-:W-:-:S04]  /*0200*/  IMAD.IADD R11, R0, 0x1, R11 ;  /* 0x00000001000b7824 */ /* 0x000fc800078e020b */
[----:B------:R-:W-:-:S06]  /*0210*/  IMAD.WIDE R8, R11, 0x4, R8 ;  /* 0x000000040b087825 */ /* 0x000fcc00078e0208 */
[----:B------:R-:W2:Y:S02]  /*0220*/  LDG.E R8, desc[UR4][R8.64] ;  /* 0x0000000408087981 */ /* 0x000ea4000c1e1900 */
[----:B--2---:R-:W-:-:S13]  /*0230*/  ISETP.GE.U32.AND P0, PT, R8, -0x2, PT ;  /* 0xfffffffe0800780c */ /* 0x004fda0003f06070 */
[----:B------:R-:W-:Y:S01]  /*0240*/  @P0 IMAD.MOV.U32 R11, RZ, RZ, -0x1 ;  /* 0xffffffffff0b0424 */ /* 0x000fe200078e00ff */
[----:B------:R-:W-:Y:S05]  /*0250*/  @P0 BREAK.RELIABLE B1 ;  /* 0x0000000000010942 */ /* 0x000fea0003800100 */
[----:B------:R0:W-:Y:S01]  /*0260*/  @P0 STG.E desc[UR4][R2.64], R11 ;  /* 0x0000000b02000986 */ /* 0x0001e2000c101904 */
[----:B------:R-:W-:Y:S01]  /*0270*/  @P0 IMAD.MOV.U32 R13, RZ, RZ, -0x1 ;  /* 0xffffffffff0d0424 */ /* 0x000fe200078e00ff */
[----:B------:R-:W-:Y:S06]  /*0280*/  @P0 BRA `(.L_x_3) ;  /* 0x00000004004c0947 */ /* 0x000fec0003800000 */
.L_x_5:
[----:B------:R-:W-:Y:S05]  /*0290*/  BSYNC.RELIABLE B1 ;  /* 0x0000000000017941 */ /* 0x000fea0003800100 */
.L_x_4:
[----:B------:R-:W-:Y:S01]  /*02a0*/  IADD3 R9, PT, PT, R4, -0x1, RZ ;  /* 0xffffffff04097810 */ /* 0x000fe20007ffe0ff */
[----:B------:R-:W-:Y:S03]  /*02b0*/  BSSY.RELIABLE B1, `(.L_x_6) ;  /* 0x000000b000017945 */ /* 0x000fe60003800100 */
[----:B------:R-:W-:-:S13]  /*02c0*/  ISETP.GE.U32.AND P0, PT, R10, R9, PT ;  /* 0x000000090a00720c */ /* 0x000fda0003f06070 */
[----:B------:R-:W-:Y:S05]  /*02d0*/  @P0 BRA `(.L_x_7) ;  /* 0x0000000000200947 */ /* 0x000fea0003800000 */
[----:B------:R-:W-:-:S06]  /*02e0*/  IMAD.WIDE R8, R5, 0x4, R6 ;  /* 0x0000000405087825 */ /* 0x000fcc00078e0206 */
[----:B------:R-:W2:Y:S02]  /*02f0*/  LDG.E R8, desc[UR4][R8.64] ;  /* 0x0000000408087981 */ /* 0x000ea4000c1e1900 */
[----:B--2---:R-:W-:-:S13]  /*0300*/  ISETP.GE.U32.AND P0, PT, R8, -0x2, PT ;  /* 0xfffffffe0800780c */ /* 0x004fda0003f06070 */
[----:B0-----:R-:W-:Y:S01]  /*0310*/  @P0 IMAD.MOV.U32 R11, RZ, RZ, -0x1 ;  /* 0xffffffffff0b0424 */ /* 0x001fe200078e00ff */
[----:B------:R-:W-:Y:S05]  /*0320*/  @P0 BREAK.RELIABLE B1 ;  /* 0x0000000000010942 */ /* 0x000fea0003800100 */
[----:B------:R1:W-:Y:S01]  /*0330*/  @P0 STG.E desc[UR4][R2.64], R11 ;  /* 0x0000000b02000986 */ /* 0x0003e2000c101904 */
[----:B------:R-:W-:Y:S01]  /*0340*/  @P0 IMAD.MOV.U32 R13, RZ, RZ, -0x1 ;  /* 0xffffffffff0d0424 */ /* 0x000fe200078e00ff */
[----:B------:R-:W-:Y:S06]  /*0350*/  @P0 BRA `(.L_x_3) ;  /* 0x0000000400180947 */ /* 0x000fec0003800000 */
.L_x_7:
[----:B------:R-:W-:Y:S05]  /*0360*/  BSYNC.RELIABLE B1 ;  /* 0x0000000000017941 */ /* 0x000fea0003800100 */
.L_x_6:
[----:B------:R-:W-:Y:S01]  /*0370*/  ISETP.GE.AND P0, PT, R0, 0x1, PT ;  /* 0x000000010000780c */ /* 0x000fe20003f06270 */
[----:B------:R-:W-:-:S12]  /*0380*/  BSSY.RELIABLE B1, `(.L_x_8) ;  /* 0x000000e000017945 */ /* 0x000fd80003800100 */
[----:B------:R-:W-:Y:S05]  /*0390*/  @!P0 BRA `(.L_x_9) ;  /* 0x00000000001c8947 */ /* 0x000fea0003800000 */
[----:B------:R-:W2:Y:S02]  /*03a0*/  LDG.E R4, desc[UR4][R6.64+-0x4] ;  /* 0xfffffc0406047981 */ /* 0x000ea4000c1e1900 */
[----:B--2---:R-:W-:-:S13]  /*03b0*/  ISETP.GE.U32.AND P0, PT, R4, -0x2, PT ;  /* 0xfffffffe0400780c */ /* 0x004fda0003f06070 */
[----:B------:R-:W-:Y:S01]  /*03c0*/  @P0 MOV R9, 0xffffffff ;  /* 0xffffffff00090802 */ /* 0x000fe20000000f00 */
[----:B------:R-:W-:Y:S05]  /*03d0*/  @P0 BREAK.RELIABLE B1 ;  /* 0x0000000000010942 */ /* 0x000fea0003800100 */
[----:B------:R2:W-:Y:S01]  /*03e0*/  @P0 STG.E desc[UR4][R2.64], R9 ;  /* 0x0000000902000986 */ /* 0x0005e2000c101904 */
[----:B------:R-:W-:Y:S01]  /*03f0*/  @P0 IMAD.MOV.U32 R13, RZ, RZ, -0x1 ;  /* 0xffffffffff0d0424 */ /* 0x000fe200078e00ff */
[----:B------:R-:W-:Y:S06]  /*0400*/  @P0 BRA `(.L_x_3) ;  /* 0x0000000000ec0947 */ /* 0x000fec0003800000 */
.L_x_9:
[----:B------:R-:W-:Y:S02]  /*0410*/  VIADD R5, R5, 0xffffffff ;  /* 0xffffffff05057836 */ /* 0x000fe40000000000 */
[----:B------:R-:W-:-:S03]  /*0420*/  HFMA2 R13, -RZ, RZ, 0, 5.9604644775390625e-08 ;  /* 0x00000001ff0d7431 */ /* 0x000fc600000001ff */
[----:B------:R-:W-:-:S13]  /*0430*/  ISETP.GE.AND P0, PT, R0, R5, PT ;  /* 0x000000050000720c */ /* 0x000fda0003f06270 */
[----:B------:R-:W-:Y:S05]  /*0440*/  @P0 BREAK.RELIABLE B1 ;  /* 0x0000000000010942 */ /* 0x000fea0003800100 */
[----:B------:R-:W-:Y:S05]  /*0450*/  @P0 BRA `(.L_x_3) ;  /* 0x0000000000d80947 */ /* 0x000fea0003800000 */
[----:B------:R-:W-:Y:S05]  /*0460*/  BSYNC.RELIABLE B1 ;  /* 0x0000000000017941 */ /* 0x000fea0003800100 */
.L_x_8:
[----:B------:R-:W3:Y:S02]  /*0470*/  LDG.E R6, desc[UR4][R6.64+0x4] ;  /* 0x0000040406067981 */ /* 0x000ee4000c1e1900 */
[----:B---3--:R-:W-:-:S13]  /*0480*/  ISETP.GE.U32.AND P0, PT, R6, -0x2, PT ;  /* 0xfffffffe0600780c */ /* 0x008fda0003f06070 */
[----:B------:R-:W-:Y:S05]  /*0490*/  @!P0 BRA `(.L_x_3) ;  /* 0x0000000000c88947 */ /* 0x000fea0003800000 */
[----:B------:R-:W-:Y:S02]  /*04a0*/  IMAD.MOV.U32 R5, RZ, RZ, -0x1 ;  /* 0xffffffffff057424 */ /* 0x000fe400078e00ff */
[----:B------:R-:W-:-:S03]  /*04b0*/  IMAD.MOV.U32 R13, RZ, RZ, -0x1 ;  /* 0xffffffffff0d7424 */ /* 0x000fc600078e00ff */
[----:B------:R3:W-:Y:S01]  /*04c0*/  STG.E desc[UR4][R2.64], R5 ;  /* 0x0000000502007986 */ /* 0x0007e2000c101904 */
[----:B------:R-:W-:Y:S05]  /*04d0*/  BRA `(.L_x_3) ;  /* 0x0000000000b87947 */ /* 0x000fea0003800000 */
.L_x_2:
[----:B------:R-:W0:Y:S02]  /*04e0*/  LDC.64 R4, c[0x0][0x390] ;  /* 0x0000e400ff047b82 */ /* 0x000e240000000a00 */
[----:B0-----:R-:W-:-:S05]  /*04f0*/  IMAD.WIDE R4, R11, 0x30, R4 ;  /* 0x000000300b047825 */ /* 0x001fca00078e0204 */
[----:B------:R-:W2:Y:S04]  /*0500*/  LDG.E.64 R10, desc[UR4][R4.64] ;  /* 0x00000004040a7981 */ /* 0x000ea8000c1e1b00 */
[----:B------:R-:W3:Y:S04]  /*0510*/  LDG.E.64 R6, desc[UR4][R4.64+0x10] ;  /* 0x0000100404067981 */ /* 0x000ee8000c1e1b00 */
[----:B------:R-:W4:Y:S01]  /*0520*/  LDG.E.64 R8, desc[UR4][R4.64+0x8] ;  /* 0x0000080404087981 */ /* 0x000f22000c1e1b00 */
[----:B--2---:R-:W-:Y:S01]  /*0530*/  SHF.R.U32.HI R0, RZ, 0x2, R11 ;  /* 0x00000002ff007819 */ /* 0x004fe2000001160b */
[----:B------:R-:W-:-:S03]  /*0540*/  VIADD R10, R10, 0x587c5 ;  /* 0x000587c50a0a7836 */ /* 0x000fc60000000000 */
[----:B------:R-:W-:Y:S01]  /*0550*/  LOP3.LUT R0, R0, R11, RZ, 0x3c, !PT ;  /* 0x0000000b00007212 */ /* 0x000fe200078e3cff */
[----:B---3--:R-:W-:Y:S01]  /*0560*/  IMAD.MOV.U32 R15, RZ, RZ, R6 ;  /* 0x000000ffff0f7224 */ /* 0x008fe200078e0006 */
[----:B------:R-:W-:Y:S01]  /*0570*/  SHF.L.U32 R11, R7, 0x4, RZ ;  /* 0x00000004070b7819 */ /* 0x000fe200000006ff */
[----:B------:R-:W-:Y:S01]  /*0580*/  IMAD.MOV.U32 R16, RZ, RZ, R7 ;  /* 0x000000ffff107224 */ /* 0x000fe200078e0007 */
[----:B----4-:R-:W-:Y:S01]  /*0590*/  MOV R14, R9 ;  /* 0x00000009000e7202 */ /* 0x010fe20000000f00 */
[----:B------:R-:W-:-:S04]  /*05a0*/  IMAD.SHL.U32 R12, R0, 0x2, RZ ;  /* 0x00000002000c7824 */ /* 0x000fc800078e00ff */
[----:B------:R4:W-:Y:S01]  /*05b0*/  STG.E.64 desc[UR4][R4.64+0x8], R14 ;  /* 0x0000080e04007986 */ /* 0x0009e2000c101b04 */
[----:B------:R-:W-:-:S04]  /*05c0*/  LOP3.LUT R12, R0, R12, R11, 0x96, !PT ;  /* 0x0000000c000c7212 */ /* 0x000fc800078e960b */
[----:B------:R-:W-:-:S04]  /*05d0*/  LOP3.LUT R17, R12, R7, RZ, 0x3c, !PT ;  /* 0x000000070c117212 */ /* 0x000fc800078e3cff */
[----:B------:R-:W-:Y:S01]  /*05e0*/  IADD3 R0, PT, PT, R17, R10, RZ ;  /* 0x0000000a11007210 */ /* 0x000fe20007ffe0ff */
[----:B------:R4:W-:Y:S04]  /*05f0*/  STG.E.64 desc[UR4][R4.64+0x10], R16 ;  /* 0x0000101004007986 */ /* 0x0009e8000c101b04 */
[----:B------:R-:W-:-:S05]  /*0600*/  IMAD.HI.U32 R11, R0, -0x2e48e8a7, RZ ;  /* 0xd1b71759000b7827 */ /* 0x000fca00078e00ff */
[----:B------:R-:W-:-:S05]  /*0610*/  SHF.R.U32.HI R11, RZ, 0xd, R11 ;  /* 0x0000000dff0b7819 */ /* 0x000fca000001160b */
[----:B------:R-:W-:Y:S02]  /*0620*/  IMAD R0, R11, -0x2710, R0 ;  /* 0xffffd8f00b007824 */ /* 0x000fe400078e0200 */
[----:B------:R-:W-:-:S03]  /*0630*/  IMAD.MOV.U32 R11, RZ, RZ, R8 ;  /* 0x000000ffff0b7224 */ /* 0x000fc600078e0008 */
[----:B------:R-:W-:Y:S02]  /*0640*/  ISETP.GT.U32.AND P0, PT, R0, 0x3e7, PT ;  /* 0x000003e70000780c */ /* 0x000fe40003f04070 */
[----:B------:R4:W-:Y:S11]  /*0650*/  STG.E.64 desc[UR4][R4.64], R10 ;  /* 0x0000000a04007986 */ /* 0x0009f6000c101b04 */
[----:B------:R-:W-:Y:S01]  /*0660*/  @!P0 IMAD.MOV.U32 R7, RZ, RZ, 0x1 ;  /* 0x00000001ff078424 */ /* 0x000fe200078e00ff */
[----:B------:R-:W-:-:S04]  /*0670*/  @!P0 MOV R13, 0x1 ;  /* 0x00000001000d8802 */ /* 0x000fc80000000f00 */
[----:B------:R4:W-:Y:S01]  /*0680*/  @!P0 STG.E desc[UR4][R2.64], R7 ;  /* 0x0000000702008986 */ /* 0x0009e2000c101904 */
[----:B------:R-:W-:Y:S05]  /*0690*/  @!P0 BRA `(.L_x_3) ;  /* 0x0000000000488947 */ /* 0x000fea0003800000 */
[----:B------:R-:W-:-:S13]  /*06a0*/  ISETP.GT.U32.AND P0, PT, R0, 0xf9f, PT ;  /* 0x00000f9f0000780c */ /* 0x000fda0003f04070 */
[----:B----4-:R-:W-:Y:S02]  /*06b0*/  @!P0 IMAD.MOV.U32 R5, RZ, RZ, -0x1 ;  /* 0xffffffffff058424 */ /* 0x010fe400078e00ff */
[----:B------:R-:W-:-:S03]  /*06c0*/  @!P0 IMAD.MOV.U32 R13, RZ, RZ, -0x1 ;  /* 0xffffffffff0d8424 */ /* 0x000fc600078e00ff */
[----:B------:R0:W-:Y:S01]  /*06d0*/  @!P0 STG.E desc[UR4][R2.64], R5 ;  /* 0x0000000502008986 */ /* 0x0001e2000c101904 */
[----:B------:R-:W-:Y:S05]  /*06e0*/  @!P0 BRA `(.L_x_3) ;  /* 0x0000000000348947 */ /* 0x000fea0003800000 */
[----:B------:R-:W1:Y:S01]  /*06f0*/  S2R R0, SR_LANEID ;  /* 0x0000000000007919 */ /* 0x000e620000000000 */
[----:B0-----:R-:W0:Y:S01]  /*0700*/  LDC.64 R4, c[0x0][0x3a0] ;  /* 0x0000e800ff047b82 */ /* 0x001e220000000a00 */
[----:B------:R-:W-:Y:S01]  /*0710*/  VOTEU.ANY UR6, UPT, PT ;  /* 0x0000000000067886 */ /* 0x000fe200038e0100 */
[----:B------:R-:W-:Y:S01]  /*0720*/  MOV R9, 0xfffffffe ;  /* 0xfffffffe00097802 */ /* 0x000fe20000000f00 */
[----:B------:R-:W-:Y:S02]  /*0730*/  UFLO.U32 UR7, UR6 ;  /* 0x00000006000772bd */ /* 0x000fe400080e0000 */
[----:B------:R-:W0:Y:S02]  /*0740*/  POPC R7, UR6 ;  /* 0x0000000600077d09 */ /* 0x000e240008000000 */
[----:B------:R2:W-:Y:S02]  /*0750*/  STG.E desc[UR4][R2.64], R9 ;  /* 0x0000000902007986 */ /* 0x0005e4000c101904 */
[----:B-1----:R-:W-:-:S13]  /*0760*/  ISETP.EQ.U32.AND P0, PT, R0, UR7, PT ;  /* 0x0000000700007c0c */ /* 0x002fda000bf02070 */
[----:B0-----:R2:W-:Y:S04]  /*0770*/  @P0 REDG.E.ADD.STRONG.GPU desc[UR4][R4.64], R7 ;  /* 0x000000070400098e */ /* 0x0015e8000c12e104 */
[----:B------:R2:W5:Y:S01]  /*0780*/  LDG.E R13, desc[UR4][R2.64] ;  /* 0x00000004020d7981 */ /* 0x000562000c1e1900 */
[----:B------:R-:W-:Y:S05]  /*0790*/  BRA `(.L_x_3) ;  /* 0x0000000000087947 */ /* 0x000fea0003800000 */
.L_x_1:
[----:B------:R0:W-:Y:S01]  /*07a0*/  STG.E desc[UR4][R2.64], RZ ;  /* 0x000000ff02007986 */ /* 0x0001e2000c101904 */
[----:B------:R-:W-:-:S07]  /*07b0*/  IMAD.MOV.U32 R13, RZ, RZ, RZ ;  /* 0x000000ffff0d7224 */ /* 0x000fce00078e00ff */
.L_x_3:
[----:B------:R-:W-:Y:S05]  /*07c0*/  BSYNC.RECONVERGENT B0 ;  /* 0x0000000000007941 */ /* 0x000fea0003800200 */
.L_x_0:
[----:B------:R-:W-:Y:S05]  /*07d0*/  WARPSYNC.ALL ;  /* 0x0000000000007948 */ /* 0x000fea0003800000 */
[----:B-----5:R-:W-:Y:S01]  /*07e0*/  ISETP.NE.AND P0, PT, R13, 0x1, PT ;  /* 0x000000010d00780c */ /* 0x020fe20003f05270 */
[----:B------:R-:W-:-:S12]  /*07f0*/  BSSY.RECONVERGENT B0, `(.L_x_10) ;  /* 0x0000004000007945 */ /* 0x000fd80003800200 */
[----:B------:R-:W-:Y:S05]  /*0800*/  @!P0 BRA `(.L_x_11) ;  /* 0x0000000000088947 */ /* 0x000fea0003800000 */
[----:B------:R-:W-:-:S13]  /*0810*/  ISETP.NE.AND P0, PT, R13, -0x1, PT ;  /* 0xffffffff0d00780c */ /* 0x000fda0003f05270 */
[----:B------:R-:W-:Y:S05]  /*0820*/  @P0 EXIT ;  /* 0x000000000000094d */ /* 0x000fea0003800000 */
.L_x_11:
[----:B------:R-:W-:Y:S05]  /*0830*/  BSYNC.RECONVERGENT B0 ;  /* 0x0000000000007941 */ /* 0x000fea0003800200 */
.L_x_10:
[----:B------:R-:W5:Y:S01]  /*0840*/  S2R R0, SR_LANEID ;  /* 0x0000000000007919 */ /* 0x000f620000000000 */
[----:B01234-:R-:W0:Y:S01]  /*0850*/  LDC.64 R2, c[0x0][0x3a8] ;  /* 0x0000ea00ff027b82 */ /* 0x01fe220000000a00 */
[----:B------:R-:W-:Y:S02]  /*0860*/  VOTEU.ANY UR6, UPT, PT ;  /* 0x0000000000067886 */ /* 0x000fe400038e0100 */
[----:B------:R-:W-:Y:S02]  /*0870*/  UFLO.U32 UR7, UR6 ;  /* 0x00000006000772bd */ /* 0x000fe400080e0000 */
[----:B------:R-:W0:Y:S04]  /*0880*/  POPC R5, UR6 ;  /* 0x0000000600057d09 */ /* 0x000e280008000000 */
[----:B-----5:R-:W-:-:S13]  /*0890*/  ISETP.EQ.U32.AND P0, PT, R0, UR7, PT ;  /* 0x0000000700007c0c */ /* 0x020fda000bf02070 */
[----:B0-----:R-:W-:Y:S01]  /*08a0*/  @P0 REDG.E.ADD.STRONG.GPU desc[UR4][R2.64], R5 ;  /* 0x000000050200098e */ /* 0x001fe2000c12e104 */
[----:B------:R-:W-:Y:S05]  /*08b0*/  EXIT ;  /* 0x000000000000794d */ /* 0x000fea0003800000 */
.L_x_12:
[----:B------:R-:W-:-:S00]  /*08c0*/  BRA `(.L_x_12) ;  /* 0xfffffffc00fc7947 */ /* 0x000fc0000383ffff */
[----:B------:R-:W-:-:S00]  /*08d0*/  NOP ;  /* 0x0000000000007918 */ /* 0x000fc00000000000 */
        /* <DEDUP_REMOVED lines=10> */
.L_x_14:


//--------------------- .text._Z12setup_kernelP17curandStateXORWOWiim --------------------------
	.section	.text._Z12setup_kernelP17curandStateXORWOWiim,"ax",@progbits
	.align	128
        .global         _Z12setup_kernelP17curandStateXORWOWiim
        .type           _Z12setup_kernelP17curandStateXORWOWiim,@function
        .size           _Z12setup_kernelP17curandStateXORWOWiim,(.L_x_15 - _Z12setup_kernelP17curandStateXORWOWiim)
        .other          _Z12setup_kernelP17curandStateXORWOWiim,@"STO_CUDA_ENTRY STV_DEFAULT"
_Z12setup_kernelP17curandStateXORWOWiim:
.text._Z12setup_kernelP17curandStateXORWOWiim:
[----:B------:R-:W-:Y:S01]  /*0000*/  LDC R1, c[0x0][0x37c] ;  /* 0x0000df00ff017b82 */ /* 0x000fe20000000800 */
[----:B------:R-:W0:Y:S07]  /*0010*/  S2R R3, SR_TID.X ;  /* 0x0000000000037919 */ /* 0x000e2e0000002100 */
[----:B------:R-:W0:Y:S01]  /*0020*/  S2UR UR4, SR_CTAID.X ;  /* 0x00000000000479c3 */ /* 0x000e220000002500 */
[----:B------:R-:W1:Y:S01]  /*0030*/  LDCU.64 UR6, c[0x0][0x388] ;  /* 0x00007100ff0677ac */ /* 0x000e620008000a00 */
[----:B------:R-:W2:Y:S06]  /*0040*/  S2R R2, SR_TID.Y ;  /* 0x0000000000027919 */ /* 0x000eac0000002200 */
[----:B------:R-:W0:Y:S08]  /*0050*/  LDC R0, c[0x0][0x360] ;  /* 0x0000d800ff007b82 */ /* 0x000e300000000800 */
[----:B------:R-:W2:Y:S08]  /*0060*/  S2UR UR5, SR_CTAID.Y ;  /* 0x00000000000579c3 */ /* 0x000eb00000002600 */
[----:B------:R-:W2:Y:S01]  /*0070*/  LDC R5, c[0x0][0x364] ;  /* 0x0000d900ff057b82 */ /* 0x000ea20000000800 */
[----:B0-----:R-:W-:-:S05]  /*0080*/  IMAD R0, R0, UR4, R3 ;  /* 0x0000000400007c24 */ /* 0x001fca000f8e0203 */
[----:B-1----:R-:W-:Y:S01]  /*0090*/  ISETP.GE.AND P0, PT, R0, UR7, PT ;  /* 0x0000000700007c0c */ /* 0x002fe2000bf06270 */
[----:B--2---:R-:W-:-:S05]  /*00a0*/  IMAD R5, R5, UR5, R2 ;  /* 0x0000000505057c24 */ /* 0x004fca000f8e0202 */
[----:B------:R-:W-:-:S13]  /*00b0*/  ISETP.GE.OR P0, PT, R5, UR6, P0 ;  /* 0x0000000605007c0c */ /* 0x000fda0008706670 */
[----:B------:R-:W-:Y:S05]  /*00c0*/  @P0 EXIT ;  /* 0x000000000000094d */ /* 0x000fea0003800000 */
[----:B------:R-:W0:Y:S01]  /*00d0*/  LDCU.64 UR4, c[0x0][0x390] ;  /* 0x00007200ff0477ac */ /* 0x000e220008000a00 */
[----:B------:R-:W1:Y:S01]  /*00e0*/  LDC.64 R2, c[0x0][0x380] ;  /* 0x0000e000ff027b82 */ /* 0x000e620000000a00 */
[----:B------:R-:W-:-:S05]  /*00f0*/  IMAD R5, R5, UR7, R0 ;  /* 0x0000000705057c24 */ /* 0x000fca000f8e0200 */
[----:B0-----:R-:W-:-:S04]  /*0100*/  IADD3 R0, P0, PT, R5, UR4, RZ ;  /* 0x0000000405007c10 */ /* 0x001fc8000ff1e0ff */
[C---:B------:R-:W-:Y:S01]  /*0110*/  LEA.HI.X.SX32 R4, R5.reuse, UR5, 0x1, P0 ;  /* 0x0000000505047c11 */ /* 0x040fe200080f0eff */
[----:B------:R-:W0:Y:S01]  /*0120*/  LDCU.64 UR4, c[0x0][0x358] ;  /* 0x00006b00ff0477ac */ /* 0x000e220008000a00 */
[----:B------:R-:W-:Y:S01]  /*0130*/  LOP3.LUT R0, R0, 0xaad26b49, RZ, 0x3c, !PT ;  /* 0xaad26b4900007812 */ /* 0x000fe200078e3cff */
[----:B-1----:R-:W-:Y:S01]  /*0140*/  IMAD.WIDE R2, R5, 0x30, R2 ;  /* 0x0000003005027825 */ /* 0x002fe200078e0202 */
[----:B------:R-:W-:-:S03]  /*0150*/  LOP3.LUT R4, R4, 0xf7dcefdd, RZ, 0x3c, !PT ;  /* 0xf7dcefdd04047812 */ /* 0x000fc600078e3cff */
[----:B------:R-:W-:Y:S02]  /*0160*/  IMAD R0, R0, 0x4182bed5, RZ ;  /* 0x4182bed500007824 */ /* 0x000fe400078e02ff */
[----:B------:R-:W-:Y:S02]  /*0170*/  IMAD R7, R4, -0x658354e5, RZ ;  /* 0x9a7cab1b04077824 */ /* 0x000fe400078e02ff */
[C---:B------:R-:W-:Y:S01]  /*0180*/  VIADD R5, R0.reuse, 0x75bcd15 ;  /* 0x075bcd1500057836 */ /* 0x040fe20000000000 */
[C---:B------:R-:W-:Y:S01]  /*0190*/  LOP3.LUT R8, R0.reuse, 0x159a55e5, RZ, 0x3c, !PT ;  /* 0x159a55e500087812 */ /* 0x040fe200078e3cff */
[C---:B------:R-:W-:Y:S01]  /*01a0*/  VIADD R9, R7.reuse, 0x1f123bb5 ;  /* 0x1f123bb507097836 */ /* 0x040fe20000000000 */
[C---:B------:R-:W-:Y:S01]  /*01b0*/  IADD3 R4, PT, PT, R0.reuse, 0x64f0c9, R7 ;  /* 0x0064f0c900047810 */ /* 0x040fe20007ffe007 */
[----:B------:R-:W-:Y:S01]  /*01c0*/  VIADD R11, R0, 0x583f19 ;  /* 0x00583f19000b7836 */ /* 0x000fe20000000000 */
[----:B------:R-:W-:-:S03]  /*01d0*/  LOP3.LUT R10, R7, 0x5491333, RZ, 0x3c, !PT ;  /* 0x05491333070a7812 */ /* 0x000fc600078e3cff */
[----:B0-----:R-:W-:Y:S04]  /*01e0*/  STG.E.64 desc[UR4][R2.64], R4 ;  /* 0x0000000402007986 */ /* 0x001fe8000c101b04 */
[----:B------:R-:W-:Y:S04]  /*01f0*/  STG.E.64 desc[UR4][R2.64+0x8], R8 ;  /* 0x0000080802007986 */ /* 0x000fe8000c101b04 */
[----:B------:R-:W-:Y:S04]  /*0200*/  STG.E.64 desc[UR4][R2.64+0x18], RZ ;  /* 0x000018ff02007986 */ /* 0x000fe8000c101b04 */
[----:B------:R-:W-:Y:S04]  /*0210*/  STG.E desc[UR4][R2.64+0x20], RZ ;  /* 0x000020ff02007986 */ /* 0x000fe8000c101904 */
[----:B------:R-:W-:Y:S04]  /*0220*/  STG.E.64 desc[UR4][R2.64+0x28], RZ ;  /* 0x000028ff02007986 */ /* 0x000fe8000c101b04 */
[----:B------:R-:W-:Y:S01]  /*0230*/  STG.E.64 desc[UR4][R2.64+0x10], R10 ;  /* 0x0000100a02007986 */ /* 0x000fe2000c101b04 */
[----:B------:R-:W-:Y:S05]  /*0240*/  EXIT ;  /* 0x000000000000794d */ /* 0x000fea0003800000 */
.L_x_13:
        /* <DEDUP_REMOVED lines=11> */
.L_x_15:


//--------------------- .nv.global.init           --------------------------
	.section	.nv.global.init,"aw",@progbits
	.align	4
.nv.global.init:
	.type		mrg32k3aM1SubSeq,@object
	.size		mrg32k3aM1SubSeq,(mrg32k3aM2SubSeq - mrg32k3aM1SubSeq)
mrg32k3aM1SubSeq:
        /*0000*/ 	.byte	0x0b, 0xcc, 0xee, 0x04, 0x73, 0x29, 0x8b, 0x6f, 0xf6, 0x53, 0x03, 0xf6, 0x23, 0xf6, 0xea, 0xda
        /* <DEDUP_REMOVED lines=125> */
	.type		mrg32k3aM2SubSeq,@object
	.size		mrg32k3aM2SubSeq,(mrg32k3aM1 - mrg32k3aM2SubSeq)
mrg32k3aM2SubSeq:
        /* <DEDUP_REMOVED lines=126> */
	.type		mrg32k3aM1,@object
	.size		mrg32k3aM1,(mrg32k3aM1Seq - mrg32k3aM1)
mrg32k3aM1:
        /* <DEDUP_REMOVED lines=144> */
	.type		mrg32k3aM1Seq,@object
	.size		mrg32k3aM1Seq,(mrg32k3aM2 - mrg32k3aM1Seq)
mrg32k3aM1Seq:
        /* <DEDUP_REMOVED lines=144> */
	.type		mrg32k3aM2,@object
	.size		mrg32k3aM2,(mrg32k3aM2Seq - mrg32k3aM2)
mrg32k3aM2:
        /* <DEDUP_REMOVED lines=144> */
	.type		mrg32k3aM2Seq,@object
	.size		mrg32k3aM2Seq,(precalc_xorwow_matrix - mrg32k3aM2Seq)
mrg32k3aM2Seq:
        /* <DEDUP_REMOVED lines=144> */
	.type		precalc_xorwow_matrix,@object
	.size		precalc_xorwow_matrix,(precalc_xorwow_offset_matrix - precalc_xorwow_matrix)
precalc_xorwow_matrix:
        /* <DEDUP_REMOVED lines=6400> */
	.type		precalc_xorwow_offset_matrix,@object
	.size		precalc_xorwow_offset_matrix,(.L_1 - precalc_xorwow_offset_matrix)
precalc_xorwow_offset_matrix:
        /* <DEDUP_REMOVED lines=6400> */
.L_1:


//--------------------- .nv.shared.reserved.0     --------------------------
	.section	.nv.shared.reserved.0,"aw",@nobits
	.weak		__nv_reservedSMEM_offset_0_alias
	.size		__nv_reservedSMEM_offset_0_alias, 0, 64
	.other		__nv_reservedSMEM_offset_0_alias,@"STO_CUDA_RESERVED_SHARED STV_DEFAULT"
__nv_reservedSMEM_offset_0_alias:
	.zero		0
	.zero		64


//--------------------- .nv.constant0._Z23simular_iteracao_kernelPKiPiP17curandStateXORWOWiiS1_S1_ --------------------------
	.section	.nv.constant0._Z23simular_iteracao_kernelPKiPiP17curandStateXORWOWiiS1_S1_,"a",@progbits
	.sectionflags	@""
	.align	4
.nv.constant0._Z23simular_iteracao_kernelPKiPiP17curandStateXORWOWiiS1_S1_:
	.zero		944


//--------------------- .nv.constant0._Z12setup_kernelP17curandStateXORWOWiim --------------------------
	.section	.nv.constant0._Z12setup_kernelP17curandStateXORWOWiim,"a",@progbits
	.sectionflags	@""
	.align	4
.nv.constant0._Z12setup_kernelP17curandStateXORWOWiim:
	.zero		920


//--------------------- SYMBOLS --------------------------

	.type		.nv.reservedSmem.offset0,@object
	.size		.nv.reservedSmem.offset0,0x4
